	.headerflags	@"EF_CUDA_TEXMODE_UNIFIED EF_CUDA_64BIT_ADDRESS EF_CUDA_ACCELERATORS EF_CUDA_SM90 EF_CUDA_VIRTUAL_SM(EF_CUDA_SM90)"
	.elftype	@"ET_EXEC"


//--------------------- .nv.info                  --------------------------
	.section	.nv.info,"",@"SHT_CUDA_INFO"
	.align	4


	//----- nvinfo : EIATTR_REGCOUNT
	.align		4
        /*0000*/ 	.byte	0x04, 0x2f
        /*0002*/ 	.short	(.L_1 - .L_0)
	.align		4
.L_0:
        /*0004*/ 	.word	index@(triton_poi_fused__native_batch_norm_legit_no_training_mul_sigmoid_4)
        /*0008*/ 	.word	0x00000012


	//----- nvinfo : EIATTR_MIN_STACK_SIZE
	.align		4
.L_1:
        /*000c*/ 	.byte	0x04, 0x12
        /*000e*/ 	.short	(.L_3 - .L_2)
	.align		4
.L_2:
        /*0010*/ 	.word	index@(triton_poi_fused__native_batch_norm_legit_no_training_mul_sigmoid_4)
        /*0014*/ 	.word	0x00000000


	//----- nvinfo : EIATTR_FRAME_SIZE
	.align		4
.L_3:
        /*0018*/ 	.byte	0x04, 0x11
        /*001a*/ 	.short	(.L_5 - .L_4)
	.align		4
.L_4:
        /*001c*/ 	.word	index@(triton_poi_fused__native_batch_norm_legit_no_training_mul_sigmoid_4)
        /*0020*/ 	.word	0x00000000


	//----- nvinfo : EIATTR_MIN_STACK_SIZE
	.align		4
.L_5:
        /*0024*/ 	.byte	0x04, 0x12
        /*0026*/ 	.short	(.L_7 - .L_6)
	.align		4
.L_6:
        /*0028*/ 	.word	index@(triton_poi_fused__native_batch_norm_legit_no_training_mul_sigmoid_4)
        /*002c*/ 	.word	0x00000000
.L_7:


//--------------------- .nv.info.triton_poi_fused__native_batch_norm_legit_no_training_mul_sigmoid_4 --------------------------
	.section	.nv.info.triton_poi_fused__native_batch_norm_legit_no_training_mul_sigmoid_4,"",@"SHT_CUDA_INFO"
	.sectionflags	@""
	.align	4


	//----- nvinfo : EIATTR_CUDA_API_VERSION
	.align		4
        /*0000*/ 	.byte	0x04, 0x37
        /*0002*/ 	.short	(.L_9 - .L_8)
.L_8:
        /*0004*/ 	.word	0x0000007c


	//----- nvinfo : EIATTR_KPARAM_INFO
	.align		4
.L_9:
        /*0008*/ 	.byte	0x04, 0x17
        /*000a*/ 	.short	(.L_11 - .L_10)
.L_10:
        /*000c*/ 	.word	0x00000000
        /*0010*/ 	.short	0x0004
        /*0012*/ 	.short	0x0020
        /*0014*/ 	.byte	0x00, 0xf0, 0x11, 0x00


	//----- nvinfo : EIATTR_KPARAM_INFO
	.align		4
.L_11:
        /*0018*/ 	.byte	0x04, 0x17
        /*001a*/ 	.short	(.L_13 - .L_12)
.L_12:
        /*001c*/ 	.word	0x00000000
        /*0020*/ 	.short	0x0003
        /*0022*/ 	.short	0x0018
        /*0024*/ 	.byte	0x00, 0xf4, 0x21, 0x00


	//----- nvinfo : EIATTR_KPARAM_INFO
	.align		4
.L_13:
        /*0028*/ 	.byte	0x04, 0x17
        /*002a*/ 	.short	(.L_15 - .L_14)
.L_14:
        /*002c*/ 	.word	0x00000000
        /*0030*/ 	.short	0x0002
        /*0032*/ 	.short	0x0010
        /*0034*/ 	.byte	0x00, 0xf4, 0x21, 0x00


	//----- nvinfo : EIATTR_KPARAM_INFO
	.align		4
.L_15:
        /*0038*/ 	.byte	0x04, 0x17
        /*003a*/ 	.short	(.L_17 - .L_16)
.L_16:
        /*003c*/ 	.word	0x00000000
        /*0040*/ 	.short	0x0001
        /*0042*/ 	.short	0x0008
        /*0044*/ 	.byte	0x00, 0xf4, 0x21, 0x00


	//----- nvinfo : EIATTR_KPARAM_INFO
	.align		4
.L_17:
        /*0048*/ 	.byte	0x04, 0x17
        /*004a*/ 	.short	(.L_19 - .L_18)
.L_18:
        /*004c*/ 	.word	0x00000000
        /*0050*/ 	.short	0x0000
        /*0052*/ 	.short	0x0000
        /*0054*/ 	.byte	0x00, 0xf4, 0x21, 0x00


	//----- nvinfo : EIATTR_SPARSE_MMA_MASK
	.align		4
.L_19:
        /*0058*/ 	.byte	0x03, 0x50
        /*005a*/ 	.short	0x0000


	//----- nvinfo : EIATTR_MAXREG_COUNT
	.align		4
        /*005c*/ 	.byte	0x03, 0x1b
        /*005e*/ 	.short	0x00ff


	//----- nvinfo : EIATTR_EXIT_INSTR_OFFSETS
	.align		4
        /*0060*/ 	.byte	0x04, 0x1c
        /*0062*/ 	.short	(.L_21 - .L_20)


	//   ....[0]....
.L_20:
        /*0064*/ 	.word	0x00000200


	//   ....[1]....
        /*0068*/ 	.word	0x00000220


	//----- nvinfo : EIATTR_REQNTID
	.align		4
.L_21:
        /*006c*/ 	.byte	0x04, 0x10
        /*006e*/ 	.short	(.L_23 - .L_22)
.L_22:
        /*0070*/ 	.word	0x00000080
        /*0074*/ 	.word	0x00000001
        /*0078*/ 	.word	0x00000001


	//----- nvinfo : EIATTR_CBANK_PARAM_SIZE
	.align		4
.L_23:
        /*007c*/ 	.byte	0x03, 0x19
        /*007e*/ 	.short	0x0024


	//----- nvinfo : EIATTR_PARAM_CBANK
	.align		4
        /*0080*/ 	.byte	0x04, 0x0a
        /*0082*/ 	.short	(.L_25 - .L_24)
	.align		4
.L_24:
        /*0084*/ 	.word	index@(.nv.constant0.triton_poi_fused__native_batch_norm_legit_no_training_mul_sigmoid_4)
        /*0088*/ 	.short	0x0210
        /*008a*/ 	.short	0x0024


	//----- nvinfo : EIATTR_SW_WAR
	.align		4
.L_25:
        /*008c*/ 	.byte	0x04, 0x36
        /*008e*/ 	.short	(.L_27 - .L_26)
.L_26:
        /*0090*/ 	.word	0x00000008
.L_27:


//--------------------- .nv.callgraph             --------------------------
	.section	.nv.callgraph,"",@"SHT_CUDA_CALLGRAPH"
	.align	4
	.sectionentsize	8
	.align		4
        /*0000*/ 	.word	0x00000000
	.align		4
        /*0004*/ 	.word	0xffffffff
	.align		4
        /*0008*/ 	.word	0x00000000
	.align		4
        /*000c*/ 	.word	0xfffffffe
	.align		4
        /*0010*/ 	.word	0x00000000
	.align		4
        /*0014*/ 	.word	0xfffffffd
	.align		4
        /*0018*/ 	.word	0x00000000
	.align		4
        /*001c*/ 	.word	0xfffffffc


//--------------------- .text.triton_poi_fused__native_batch_norm_legit_no_training_mul_sigmoid_4 --------------------------
	.section	.text.triton_poi_fused__native_batch_norm_legit_no_training_mul_sigmoid_4,"ax",@progbits
	.align	128
        .global         triton_poi_fused__native_batch_norm_legit_no_training_mul_sigmoid_4
        .type           triton_poi_fused__native_batch_norm_legit_no_training_mul_sigmoid_4,@function
        .size           triton_poi_fused__native_batch_norm_legit_no_training_mul_sigmoid_4,(.L_x_1 - triton_poi_fused__native_batch_norm_legit_no_training_mul_sigmoid_4)
        .other          triton_poi_fused__native_batch_norm_legit_no_training_mul_sigmoid_4,@"STO_CUDA_ENTRY STV_DEFAULT"
triton_poi_fused__native_batch_norm_legit_no_training_mul_sigmoid_4:
.text.triton_poi_fused__native_batch_norm_legit_no_training_mul_sigmoid_4:
[----:B------:R-:W0:Y:S02]  /*0000*/  LDC R1, c[0x0][0x28] ;  /* 0x00000a00ff017b82 */ /* 0x000e240000000800 */
[----:B------:R-:W1:Y:S01]  /*0010*/  S2R R9, SR_TID.X ;  /* 0x0000000000097919 */ /* 0x000e620000002100 */
[----:B------:R-:W2:Y:S01]  /*0020*/  LDC.64 R6, c[0x0][0x218] ;  /* 0x00008600ff067b82 */ /* 0x000ea20000000a00 */
[----:B------:R-:W-:Y:S01]  /*0030*/  ULDC.64 UR4, c[0x0][0x208] ;  /* 0x0000820000047ab9 */ /* 0x000fe20000000a00 */
[----:B------:R-:W3:Y:S06]  /*0040*/  S2R R0, SR_CTAID.X ;  /* 0x0000000000007919 */ /* 0x000eec0000002500 */
[----:B------:R-:W4:Y:S08]  /*0050*/  LDC.64 R4, c[0x0][0x210] ;  /* 0x00008400ff047b82 */ /* 0x000f300000000a00 */
[----:B------:R-:W5:Y:S01]  /*0060*/  LDC.64 R2, c[0x0][0x220] ;  /* 0x00008800ff027b82 */ /* 0x000f620000000a00 */
[----:B-1----:R-:W-:-:S02]  /*0070*/  LOP3.LUT R9, R9, 0x7f, RZ, 0xc0, !PT ;  /* 0x0000007f09097812 */ /* 0x002fc400078ec0ff */
[----:B---3--:R-:W-:-:S03]  /*0080*/  SHF.R.S32.HI R8, RZ, 0x18, R0 ;  /* 0x00000018ff087819 */ /* 0x008fc60000011400 */
[----:B------:R-:W-:Y:S01]  /*0090*/  IMAD R9, R0, 0x80, R9 ;  /* 0x0000008000097824 */ /* 0x000fe200078e0209 */
[----:B------:R-:W-:-:S03]  /*00a0*/  SGXT R8, R8, 0x1 ;  /* 0x000000010808781a */ /* 0x000fc60000000200 */
[C---:B----4-:R-:W-:Y:S01]  /*00b0*/  IMAD.WIDE R4, R9.reuse, 0x4, R4 ;  /* 0x0000000409047825 */ /* 0x050fe200078e0204 */
[----:B------:R-:W-:Y:S02]  /*00c0*/  SHF.R.S32.HI R0, RZ, 0x1f, R9 ;  /* 0x0000001fff007819 */ /* 0x000fe40000011409 */
[-C--:B------:R-:W-:Y:S02]  /*00d0*/  LEA.HI R10, R8, R9.reuse, RZ, 0x6 ;  /* 0x00000009080a7211 */ /* 0x080fe400078f30ff */
[----:B------:R-:W-:Y:S02]  /*00e0*/  LEA.HI R0, R0, R9, RZ, 0x4 ;  /* 0x0000000900007211 */ /* 0x000fe400078f20ff */
[----:B------:R-:W-:Y:S02]  /*00f0*/  ISETP.GE.AND P0, PT, R9, 0x100, PT ;  /* 0x000001000900780c */ /* 0x000fe40003f06270 */
[----:B------:R-:W-:Y:S02]  /*0100*/  LOP3.LUT R8, R0, 0xfffffff0, RZ, 0xc0, !PT ;  /* 0xfffffff000087812 */ /* 0x000fe400078ec0ff */
[----:B------:R-:W-:-:S02]  /*0110*/  SHF.R.S32.HI R13, RZ, 0x6, R10 ;  /* 0x00000006ff0d7819 */ /* 0x000fc4000001140a */
[----:B------:R-:W-:Y:S01]  /*0120*/  SHF.R.S32.HI R11, RZ, 0x4, R0 ;  /* 0x00000004ff0b7819 */ /* 0x000fe20000011400 */
[----:B------:R-:W-:Y:S02]  /*0130*/  IMAD.IADD R8, R9, 0x1, -R8 ;  /* 0x0000000109087824 */ /* 0x000fe400078e0a08 */
[----:B------:R-:W-:Y:S02]  /*0140*/  IMAD.MOV.U32 R0, RZ, RZ, RZ ;  /* 0x000000ffff007224 */ /* 0x000fe400078e00ff */
[----:B------:R-:W-:Y:S01]  /*0150*/  IMAD R15, R13, 0x10, R8 ;  /* 0x000000100d0f7824 */ /* 0x000fe200078e0208 */
[----:B------:R-:W-:Y:S01]  /*0160*/  CS2R R12, SRZ ;  /* 0x00000000000c7805 */ /* 0x000fe2000001ff00 */
[----:B--2---:R-:W-:Y:S02]  /*0170*/  IMAD.WIDE R6, R11, 0x4, R6 ;  /* 0x000000040b067825 */ /* 0x004fe400078e0206 */
[----:B------:R-:W2:Y:S01]  /*0180*/  @!P0 LDG.E R0, desc[UR4][R4.64] ;  /* 0x0000000404008981 */ /* 0x000ea2000c1e1900 */
[----:B------:R-:W1:Y:S01]  /*0190*/  LDC.64 R10, c[0x0][0x228] ;  /* 0x00008a00ff0a7b82 */ /* 0x000e620000000a00 */
[----:B-----5:R-:W-:-:S02]  /*01a0*/  IMAD.WIDE R2, R15, 0x4, R2 ;  /* 0x000000040f027825 */ /* 0x020fc400078e0202 */
[----:B------:R-:W2:Y:S04]  /*01b0*/  @!P0 LDG.E.EL R13, desc[UR4][R6.64] ;  /* 0x00000004060d8981 */ /* 0x000ea8000c2e1900 */
[----:B------:R-:W3:Y:S01]  /*01c0*/  @!P0 LDG.E.EL R12, desc[UR4][R2.64] ;  /* 0x00000004020c8981 */ /* 0x000ee2000c2e1900 */
[----:B-1----:R-:W-:-:S04]  /*01d0*/  IMAD.WIDE R8, R9, 0x4, R10 ;  /* 0x0000000409087825 */ /* 0x002fc800078e020a */
[----:B--2---:R-:W-:-:S04]  /*01e0*/  FMUL R13, R13, R0 ;  /* 0x000000000d0d7220 */ /* 0x004fc80000400000 */
[----:B---3--:R-:W-:Y:S01]  /*01f0*/  FMUL R13, R13, R12 ;  /* 0x0000000c0d0d7220 */ /* 0x008fe20000400000 */
[----:B------:R-:W-:Y:S06]  /*0200*/  @P0 EXIT ;  /* 0x000000000000094d */ /* 0x000fec0003800000 */
[----:B------:R-:W-:Y:S01]  /*0210*/  STG.E desc[UR4][R8.64], R13 ;  /* 0x0000000d08007986 */ /* 0x000fe2000c101904 */
[----:B------:R-:W-:Y:S05]  /*0220*/  EXIT ;  /* 0x000000000000794d */ /* 0x000fea0003800000 */
.L_x_0:
[----:B------:R-:W-:-:S00]  /*0230*/  BRA `(.L_x_0) ;  /* 0xfffffffc00fc7947 */ /* 0x000fc0000383ffff */
[----:B------:R-:W-:-:S00]  /*0240*/  NOP ;  /* 0x0000000000007918 */ /* 0x000fc00000000000 */
        /* <DEDUP_REMOVED lines=11> */
.L_x_1:


//--------------------- .nv.constant0.triton_poi_fused__native_batch_norm_legit_no_training_mul_sigmoid_4 --------------------------
	.section	.nv.constant0.triton_poi_fused__native_batch_norm_legit_no_training_mul_sigmoid_4,"a",@progbits
	.sectionflags	@""
	.align	4
.nv.constant0.triton_poi_fused__native_batch_norm_legit_no_training_mul_sigmoid_4:
	.zero		564
